	.headerflags	@"EF_CUDA_TEXMODE_UNIFIED EF_CUDA_64BIT_ADDRESS EF_CUDA_ACCELERATORS EF_CUDA_SM90 EF_CUDA_VIRTUAL_SM(EF_CUDA_SM90)"
	.elftype	@"ET_EXEC"


//--------------------- .nv.info                  --------------------------
	.section	.nv.info,"",@"SHT_CUDA_INFO"
	.align	4


	//----- nvinfo : EIATTR_REGCOUNT
	.align		4
        /*0000*/ 	.byte	0x04, 0x2f
        /*0002*/ 	.short	(.L_1 - .L_0)
	.align		4
.L_0:
        /*0004*/ 	.word	index@(triton_poi_fused_bmm_transpose_5)
        /*0008*/ 	.word	0x00000010


	//----- nvinfo : EIATTR_MIN_STACK_SIZE
	.align		4
.L_1:
        /*000c*/ 	.byte	0x04, 0x12
        /*000e*/ 	.short	(.L_3 - .L_2)
	.align		4
.L_2:
        /*0010*/ 	.word	index@(triton_poi_fused_bmm_transpose_5)
        /*0014*/ 	.word	0x00000000


	//----- nvinfo : EIATTR_FRAME_SIZE
	.align		4
.L_3:
        /*0018*/ 	.byte	0x04, 0x11
        /*001a*/ 	.short	(.L_5 - .L_4)
	.align		4
.L_4:
        /*001c*/ 	.word	index@(triton_poi_fused_bmm_transpose_5)
        /*0020*/ 	.word	0x00000000


	//----- nvinfo : EIATTR_MIN_STACK_SIZE
	.align		4
.L_5:
        /*0024*/ 	.byte	0x04, 0x12
        /*0026*/ 	.short	(.L_7 - .L_6)
	.align		4
.L_6:
        /*0028*/ 	.word	index@(triton_poi_fused_bmm_transpose_5)
        /*002c*/ 	.word	0x00000000
.L_7:


//--------------------- .nv.info.triton_poi_fused_bmm_transpose_5 --------------------------
	.section	.nv.info.triton_poi_fused_bmm_transpose_5,"",@"SHT_CUDA_INFO"
	.sectionflags	@""
	.align	4


	//----- nvinfo : EIATTR_CUDA_API_VERSION
	.align		4
        /*0000*/ 	.byte	0x04, 0x37
        /*0002*/ 	.short	(.L_9 - .L_8)
.L_8:
        /*0004*/ 	.word	0x0000007c


	//----- nvinfo : EIATTR_KPARAM_INFO
	.align		4
.L_9:
        /*0008*/ 	.byte	0x04, 0x17
        /*000a*/ 	.short	(.L_11 - .L_10)
.L_10:
        /*000c*/ 	.word	0x00000000
        /*0010*/ 	.short	0x0003
        /*0012*/ 	.short	0x0018
        /*0014*/ 	.byte	0x00, 0xf0, 0x11, 0x00


	//----- nvinfo : EIATTR_KPARAM_INFO
	.align		4
.L_11:
        /*0018*/ 	.byte	0x04, 0x17
        /*001a*/ 	.short	(.L_13 - .L_12)
.L_12:
        /*001c*/ 	.word	0x00000000
        /*0020*/ 	.short	0x0002
        /*0022*/ 	.short	0x0010
        /*0024*/ 	.byte	0x00, 0xf4, 0x21, 0x00


	//----- nvinfo : EIATTR_KPARAM_INFO
	.align		4
.L_13:
        /*0028*/ 	.byte	0x04, 0x17
        /*002a*/ 	.short	(.L_15 - .L_14)
.L_14:
        /*002c*/ 	.word	0x00000000
        /*0030*/ 	.short	0x0001
        /*0032*/ 	.short	0x0008
        /*0034*/ 	.byte	0x00, 0xf4, 0x21, 0x00


	//----- nvinfo : EIATTR_KPARAM_INFO
	.align		4
.L_15:
        /*0038*/ 	.byte	0x04, 0x17
        /*003a*/ 	.short	(.L_17 - .L_16)
.L_16:
        /*003c*/ 	.word	0x00000000
        /*0040*/ 	.short	0x0000
        /*0042*/ 	.short	0x0000
        /*0044*/ 	.byte	0x00, 0xf4, 0x21, 0x00


	//----- nvinfo : EIATTR_SPARSE_MMA_MASK
	.align		4
.L_17:
        /*0048*/ 	.byte	0x03, 0x50
        /*004a*/ 	.short	0x0000


	//----- nvinfo : EIATTR_MAXREG_COUNT
	.align		4
        /*004c*/ 	.byte	0x03, 0x1b
        /*004e*/ 	.short	0x00ff


	//----- nvinfo : EIATTR_EXIT_INSTR_OFFSETS
	.align		4
        /*0050*/ 	.byte	0x04, 0x1c
        /*0052*/ 	.short	(.L_19 - .L_18)


	//   ....[0]....
.L_18:
        /*0054*/ 	.word	0x000001e0


	//   ....[1]....
        /*0058*/ 	.word	0x00000200


	//----- nvinfo : EIATTR_REQNTID
	.align		4
.L_19:
        /*005c*/ 	.byte	0x04, 0x10
        /*005e*/ 	.short	(.L_21 - .L_20)
.L_20:
        /*0060*/ 	.word	0x00000080
        /*0064*/ 	.word	0x00000001
        /*0068*/ 	.word	0x00000001


	//----- nvinfo : EIATTR_CBANK_PARAM_SIZE
	.align		4
.L_21:
        /*006c*/ 	.byte	0x03, 0x19
        /*006e*/ 	.short	0x001c


	//----- nvinfo : EIATTR_PARAM_CBANK
	.align		4
        /*0070*/ 	.byte	0x04, 0x0a
        /*0072*/ 	.short	(.L_23 - .L_22)
	.align		4
.L_22:
        /*0074*/ 	.word	index@(.nv.constant0.triton_poi_fused_bmm_transpose_5)
        /*0078*/ 	.short	0x0210
        /*007a*/ 	.short	0x001c


	//----- nvinfo : EIATTR_SW_WAR
	.align		4
.L_23:
        /*007c*/ 	.byte	0x04, 0x36
        /*007e*/ 	.short	(.L_25 - .L_24)
.L_24:
        /*0080*/ 	.word	0x00000008
.L_25:


//--------------------- .nv.callgraph             --------------------------
	.section	.nv.callgraph,"",@"SHT_CUDA_CALLGRAPH"
	.align	4
	.sectionentsize	8
	.align		4
        /*0000*/ 	.word	0x00000000
	.align		4
        /*0004*/ 	.word	0xffffffff
	.align		4
        /*0008*/ 	.word	0x00000000
	.align		4
        /*000c*/ 	.word	0xfffffffe
	.align		4
        /*0010*/ 	.word	0x00000000
	.align		4
        /*0014*/ 	.word	0xfffffffd
	.align		4
        /*0018*/ 	.word	0x00000000
	.align		4
        /*001c*/ 	.word	0xfffffffc


//--------------------- .text.triton_poi_fused_bmm_transpose_5 --------------------------
	.section	.text.triton_poi_fused_bmm_transpose_5,"ax",@progbits
	.align	128
        .global         triton_poi_fused_bmm_transpose_5
        .type           triton_poi_fused_bmm_transpose_5,@function
        .size           triton_poi_fused_bmm_transpose_5,(.L_x_1 - triton_poi_fused_bmm_transpose_5)
        .other          triton_poi_fused_bmm_transpose_5,@"STO_CUDA_ENTRY STV_DEFAULT"
triton_poi_fused_bmm_transpose_5:
.text.triton_poi_fused_bmm_transpose_5:
[----:B------:R-:W0:Y:S02]  /*0000*/  LDC R1, c[0x0][0x28] ;  /* 0x00000a00ff017b82 */ /* 0x000e240000000800 */
[----:B------:R-:W1:Y:S01]  /*0010*/  S2R R0, SR_TID.X ;  /* 0x0000000000007919 */ /* 0x000e620000002100 */
[----:B------:R-:W2:Y:S01]  /*0020*/  LDC.64 R2, c[0x0][0x210] ;  /* 0x00008400ff027b82 */ /* 0x000ea20000000a00 */
[----:B------:R-:W-:Y:S01]  /*0030*/  CS2R R12, SRZ ;  /* 0x00000000000c7805 */ /* 0x000fe2000001ff00 */
[----:B------:R-:W-:Y:S01]  /*0040*/  ULDC.64 UR4, c[0x0][0x208] ;  /* 0x0000820000047ab9 */ /* 0x000fe20000000a00 */
[----:B------:R-:W3:Y:S01]  /*0050*/  S2R R5, SR_CTAID.X ;  /* 0x0000000000057919 */ /* 0x000ee20000002500 */
[----:B-1----:R-:W-:-:S05]  /*0060*/  IMAD.SHL.U32 R0, R0, 0x2, RZ ;  /* 0x0000000200007824 */ /* 0x002fca00078e00ff */
[----:B------:R-:W-:-:S05]  /*0070*/  LOP3.LUT R0, R0, 0xfe, RZ, 0xc0, !PT ;  /* 0x000000fe00007812 */ /* 0x000fca00078ec0ff */
[----:B---3--:R-:W-:Y:S01]  /*0080*/  IMAD R11, R5, 0x100, R0 ;  /* 0x00000100050b7824 */ /* 0x008fe200078e0200 */
[----:B------:R-:W-:-:S04]  /*0090*/  SHF.R.S32.HI R5, RZ, 0x17, R5 ;  /* 0x00000017ff057819 */ /* 0x000fc80000011405 */
[----:B------:R-:W-:Y:S02]  /*00a0*/  SHF.R.S32.HI R0, RZ, 0x1f, R11 ;  /* 0x0000001fff007819 */ /* 0x000fe4000001140b */
[----:B------:R-:W-:Y:S02]  /*00b0*/  SGXT R5, R5, 0x1 ;  /* 0x000000010505781a */ /* 0x000fe40000000200 */
[----:B------:R-:W-:Y:S01]  /*00c0*/  LEA.HI R4, R0, R11, RZ, 0x4 ;  /* 0x0000000b00047211 */ /* 0x000fe200078f20ff */
[C---:B------:R-:W-:Y:S01]  /*00d0*/  VIADD R0, R11.reuse, 0x1 ;  /* 0x000000010b007836 */ /* 0x040fe20000000000 */
[----:B------:R-:W-:Y:S02]  /*00e0*/  ISETP.GE.AND P0, PT, R11, 0x100, PT ;  /* 0x000001000b00780c */ /* 0x000fe40003f06270 */
[----:B------:R-:W-:Y:S02]  /*00f0*/  LOP3.LUT R4, R4, 0xfffffff0, RZ, 0xc0, !PT ;  /* 0xfffffff004047812 */ /* 0x000fe400078ec0ff */
[----:B------:R-:W-:-:S03]  /*0100*/  LEA.HI R5, R5, R0, RZ, 0x4 ;  /* 0x0000000005057211 */ /* 0x000fc600078f20ff */
[----:B------:R-:W-:Y:S01]  /*0110*/  VIADD R6, R4, 0x200 ;  /* 0x0000020004067836 */ /* 0x000fe20000000000 */
[----:B------:R-:W-:-:S04]  /*0120*/  LOP3.LUT R5, R5, 0xfffffff0, RZ, 0xc0, !PT ;  /* 0xfffffff005057812 */ /* 0x000fc800078ec0ff */
[C---:B------:R-:W-:Y:S02]  /*0130*/  IADD3 R7, R6.reuse, R11, -R4 ;  /* 0x0000000b06077210 */ /* 0x040fe40007ffe804 */
[----:B------:R-:W-:-:S03]  /*0140*/  IADD3 R9, R6, R0, -R5 ;  /* 0x0000000006097210 */ /* 0x000fc60007ffe805 */
[--C-:B--2---:R-:W-:Y:S02]  /*0150*/  IMAD.WIDE R4, R7, 0x4, R2.reuse ;  /* 0x0000000407047825 */ /* 0x104fe400078e0202 */
[----:B------:R-:W1:Y:S02]  /*0160*/  LDC.64 R6, c[0x0][0x218] ;  /* 0x00008600ff067b82 */ /* 0x000e640000000a00 */
[----:B------:R-:W-:Y:S01]  /*0170*/  IMAD.WIDE R2, R9, 0x4, R2 ;  /* 0x0000000409027825 */ /* 0x000fe200078e0202 */
[----:B------:R-:W2:Y:S04]  /*0180*/  @!P0 LDG.E R12, desc[UR4][R4.64] ;  /* 0x00000004040c8981 */ /* 0x000ea8000c1e1900 */
[----:B------:R-:W2:Y:S01]  /*0190*/  @!P0 LDG.E R13, desc[UR4][R2.64] ;  /* 0x00000004020d8981 */ /* 0x000ea2000c1e1900 */
[----:B------:R-:W3:Y:S01]  /*01a0*/  LDC.64 R8, c[0x0][0x220] ;  /* 0x00008800ff087b82 */ /* 0x000ee20000000a00 */
[----:B-1----:R-:W-:-:S04]  /*01b0*/  IMAD.WIDE R6, R11, 0x4, R6 ;  /* 0x000000040b067825 */ /* 0x002fc800078e0206 */
[----:B---3--:R-:W-:Y:S01]  /*01c0*/  IMAD.WIDE R8, R11, 0x4, R8 ;  /* 0x000000040b087825 */ /* 0x008fe200078e0208 */
[----:B--2---:R1:W-:Y:S01]  /*01d0*/  @!P0 STG.E.64 desc[UR4][R6.64], R12 ;  /* 0x0000000c06008986 */ /* 0x0043e2000c101b04 */
[----:B------:R-:W-:Y:S05]  /*01e0*/  @P0 EXIT ;  /* 0x000000000000094d */ /* 0x000fea0003800000 */
[----:B------:R-:W-:Y:S01]  /*01f0*/  STG.E.64 desc[UR4][R8.64], R12 ;  /* 0x0000000c08007986 */ /* 0x000fe2000c101b04 */
[----:B------:R-:W-:Y:S05]  /*0200*/  EXIT ;  /* 0x000000000000794d */ /* 0x000fea0003800000 */
.L_x_0:
[----:B------:R-:W-:-:S00]  /*0210*/  BRA `(.L_x_0) ;  /* 0xfffffffc00fc7947 */ /* 0x000fc0000383ffff */
[----:B------:R-:W-:-:S00]  /*0220*/  NOP ;  /* 0x0000000000007918 */ /* 0x000fc00000000000 */
        /* <DEDUP_REMOVED lines=13> */
.L_x_1:


//--------------------- .nv.constant0.triton_poi_fused_bmm_transpose_5 --------------------------
	.section	.nv.constant0.triton_poi_fused_bmm_transpose_5,"a",@progbits
	.sectionflags	@""
	.align	4
.nv.constant0.triton_poi_fused_bmm_transpose_5:
	.zero		556
